	.headerflags	@"EF_CUDA_TEXMODE_UNIFIED EF_CUDA_64BIT_ADDRESS EF_CUDA_ACCELERATORS EF_CUDA_SM90 EF_CUDA_VIRTUAL_SM(EF_CUDA_SM90)"
	.elftype	@"ET_EXEC"


//--------------------- .nv.info                  --------------------------
	.section	.nv.info,"",@"SHT_CUDA_INFO"
	.align	4


	//----- nvinfo : EIATTR_REGCOUNT
	.align		4
        /*0000*/ 	.byte	0x04, 0x2f
        /*0002*/ 	.short	(.L_1 - .L_0)
	.align		4
.L_0:
        /*0004*/ 	.word	index@(triton_poi_fused_add_convolution_1)
        /*0008*/ 	.word	0x0000001e


	//----- nvinfo : EIATTR_MIN_STACK_SIZE
	.align		4
.L_1:
        /*000c*/ 	.byte	0x04, 0x12
        /*000e*/ 	.short	(.L_3 - .L_2)
	.align		4
.L_2:
        /*0010*/ 	.word	index@(triton_poi_fused_add_convolution_1)
        /*0014*/ 	.word	0x00000000


	//----- nvinfo : EIATTR_FRAME_SIZE
	.align		4
.L_3:
        /*0018*/ 	.byte	0x04, 0x11
        /*001a*/ 	.short	(.L_5 - .L_4)
	.align		4
.L_4:
        /*001c*/ 	.word	index@(triton_poi_fused_add_convolution_1)
        /*0020*/ 	.word	0x00000000


	//----- nvinfo : EIATTR_MIN_STACK_SIZE
	.align		4
.L_5:
        /*0024*/ 	.byte	0x04, 0x12
        /*0026*/ 	.short	(.L_7 - .L_6)
	.align		4
.L_6:
        /*0028*/ 	.word	index@(triton_poi_fused_add_convolution_1)
        /*002c*/ 	.word	0x00000000
.L_7:


//--------------------- .nv.info.triton_poi_fused_add_convolution_1 --------------------------
	.section	.nv.info.triton_poi_fused_add_convolution_1,"",@"SHT_CUDA_INFO"
	.sectionflags	@""
	.align	4


	//----- nvinfo : EIATTR_CUDA_API_VERSION
	.align		4
        /*0000*/ 	.byte	0x04, 0x37
        /*0002*/ 	.short	(.L_9 - .L_8)
.L_8:
        /*0004*/ 	.word	0x0000007c


	//----- nvinfo : EIATTR_KPARAM_INFO
	.align		4
.L_9:
        /*0008*/ 	.byte	0x04, 0x17
        /*000a*/ 	.short	(.L_11 - .L_10)
.L_10:
        /*000c*/ 	.word	0x00000000
        /*0010*/ 	.short	0x0003
        /*0012*/ 	.short	0x0018
        /*0014*/ 	.byte	0x00, 0xf0, 0x11, 0x00


	//----- nvinfo : EIATTR_KPARAM_INFO
	.align		4
.L_11:
        /*0018*/ 	.byte	0x04, 0x17
        /*001a*/ 	.short	(.L_13 - .L_12)
.L_12:
        /*001c*/ 	.word	0x00000000
        /*0020*/ 	.short	0x0002
        /*0022*/ 	.short	0x0010
        /*0024*/ 	.byte	0x00, 0xf4, 0x21, 0x00


	//----- nvinfo : EIATTR_KPARAM_INFO
	.align		4
.L_13:
        /*0028*/ 	.byte	0x04, 0x17
        /*002a*/ 	.short	(.L_15 - .L_14)
.L_14:
        /*002c*/ 	.word	0x00000000
        /*0030*/ 	.short	0x0001
        /*0032*/ 	.short	0x0008
        /*0034*/ 	.byte	0x00, 0xf4, 0x21, 0x00


	//----- nvinfo : EIATTR_KPARAM_INFO
	.align		4
.L_15:
        /*0038*/ 	.byte	0x04, 0x17
        /*003a*/ 	.short	(.L_17 - .L_16)
.L_16:
        /*003c*/ 	.word	0x00000000
        /*0040*/ 	.short	0x0000
        /*0042*/ 	.short	0x0000
        /*0044*/ 	.byte	0x00, 0xf4, 0x21, 0x00


	//----- nvinfo : EIATTR_SPARSE_MMA_MASK
	.align		4
.L_17:
        /*0048*/ 	.byte	0x03, 0x50
        /*004a*/ 	.short	0x0000


	//----- nvinfo : EIATTR_MAXREG_COUNT
	.align		4
        /*004c*/ 	.byte	0x03, 0x1b
        /*004e*/ 	.short	0x00ff


	//----- nvinfo : EIATTR_EXIT_INSTR_OFFSETS
	.align		4
        /*0050*/ 	.byte	0x04, 0x1c
        /*0052*/ 	.short	(.L_19 - .L_18)


	//   ....[0]....
.L_18:
        /*0054*/ 	.word	0x00000320


	//----- nvinfo : EIATTR_REQNTID
	.align		4
.L_19:
        /*0058*/ 	.byte	0x04, 0x10
        /*005a*/ 	.short	(.L_21 - .L_20)
.L_20:
        /*005c*/ 	.word	0x00000080
        /*0060*/ 	.word	0x00000001
        /*0064*/ 	.word	0x00000001


	//----- nvinfo : EIATTR_CBANK_PARAM_SIZE
	.align		4
.L_21:
        /*0068*/ 	.byte	0x03, 0x19
        /*006a*/ 	.short	0x001c


	//----- nvinfo : EIATTR_PARAM_CBANK
	.align		4
        /*006c*/ 	.byte	0x04, 0x0a
        /*006e*/ 	.short	(.L_23 - .L_22)
	.align		4
.L_22:
        /*0070*/ 	.word	index@(.nv.constant0.triton_poi_fused_add_convolution_1)
        /*0074*/ 	.short	0x0210
        /*0076*/ 	.short	0x001c


	//----- nvinfo : EIATTR_SW_WAR
	.align		4
.L_23:
        /*0078*/ 	.byte	0x04, 0x36
        /*007a*/ 	.short	(.L_25 - .L_24)
.L_24:
        /*007c*/ 	.word	0x00000008
.L_25:


//--------------------- .nv.callgraph             --------------------------
	.section	.nv.callgraph,"",@"SHT_CUDA_CALLGRAPH"
	.align	4
	.sectionentsize	8
	.align		4
        /*0000*/ 	.word	0x00000000
	.align		4
        /*0004*/ 	.word	0xffffffff
	.align		4
        /*0008*/ 	.word	0x00000000
	.align		4
        /*000c*/ 	.word	0xfffffffe
	.align		4
        /*0010*/ 	.word	0x00000000
	.align		4
        /*0014*/ 	.word	0xfffffffd
	.align		4
        /*0018*/ 	.word	0x00000000
	.align		4
        /*001c*/ 	.word	0xfffffffc


//--------------------- .text.triton_poi_fused_add_convolution_1 --------------------------
	.section	.text.triton_poi_fused_add_convolution_1,"ax",@progbits
	.align	128
        .global         triton_poi_fused_add_convolution_1
        .type           triton_poi_fused_add_convolution_1,@function
        .size           triton_poi_fused_add_convolution_1,(.L_x_1 - triton_poi_fused_add_convolution_1)
        .other          triton_poi_fused_add_convolution_1,@"STO_CUDA_ENTRY STV_DEFAULT"
triton_poi_fused_add_convolution_1:
.text.triton_poi_fused_add_convolution_1:
[----:B------:R-:W-:Y:S01]  /*0000*/  LDC R1, c[0x0][0x28] ;  /* 0x00000a00ff017b82 */ /* 0x000fe20000000800 */
[----:B------:R-:W1:Y:S07]  /*0010*/  S2R R0, SR_TID.X ;  /* 0x0000000000007919 */ /* 0x000e6e0000002100 */
[----:B------:R-:W2:Y:S01]  /*0020*/  LDC.64 R8, c[0x0][0x218] ;  /* 0x00008600ff087b82 */ /* 0x000ea20000000a00 */
[----:B------:R-:W-:Y:S01]  /*0030*/  ULDC.64 UR4, c[0x0][0x208] ;  /* 0x0000820000047ab9 */ /* 0x000fe20000000a00 */
[----:B------:R-:W3:Y:S06]  /*0040*/  S2R R25, SR_CTAID.X ;  /* 0x0000000000197919 */ /* 0x000eec0000002500 */
[----:B------:R-:W4:Y:S01]  /*0050*/  LDC.64 R2, c[0x0][0x210] ;  /* 0x00008400ff027b82 */ /* 0x000f220000000a00 */
[----:B-1----:R-:W-:-:S02]  /*0060*/  SHF.L.U32 R0, R0, 0x2, RZ ;  /* 0x0000000200007819 */ /* 0x002fc400000006ff */
[----:B---3--:R-:W-:Y:S02]  /*0070*/  SHF.R.S32.HI R4, RZ, 0x15, R25 ;  /* 0x00000015ff047819 */ /* 0x008fe40000011419 */
[----:B------:R-:W-:Y:S02]  /*0080*/  LOP3.LUT R0, R0, 0x1fc, RZ, 0xc0, !PT ;  /* 0x000001fc00007812 */ /* 0x000fe400078ec0ff */
[----:B------:R-:W-:Y:S02]  /*0090*/  SGXT R4, R4, 0x1 ;  /* 0x000000010404781a */ /* 0x000fe40000000200 */
[----:B------:R-:W-:-:S04]  /*00a0*/  LEA R25, R25, R0, 0xa ;  /* 0x0000000019197211 */ /* 0x000fc800078e50ff */
[----:B------:R-:W-:Y:S01]  /*00b0*/  LEA.HI R0, R4, R25, RZ, 0xc ;  /* 0x0000001904007211 */ /* 0x000fe200078f60ff */
[----:B----4-:R-:W-:Y:S01]  /*00c0*/  IMAD.WIDE R2, R25, 0x4, R2 ;  /* 0x0000000419027825 */ /* 0x010fe200078e0202 */
[----:B------:R-:W1:Y:S02]  /*00d0*/  LDC.64 R4, c[0x0][0x220] ;  /* 0x00008800ff047b82 */ /* 0x000e640000000a00 */
[----:B------:R-:W-:Y:S02]  /*00e0*/  SHF.R.S32.HI R6, RZ, 0xc, R0 ;  /* 0x0000000cff067819 */ /* 0x000fe40000011400 */
[----:B------:R-:W-:Y:S02]  /*00f0*/  IADD3 R0, R0, 0x200, RZ ;  /* 0x0000020000007810 */ /* 0x000fe40007ffe0ff */
[----:B------:R-:W-:Y:S02]  /*0100*/  LEA.HI R7, R6, R6, RZ, 0x6 ;  /* 0x0000000606077211 */ /* 0x000fe400078f30ff */
[----:B------:R-:W-:-:S02]  /*0110*/  SHF.R.S32.HI R0, RZ, 0xc, R0 ;  /* 0x0000000cff007819 */ /* 0x000fc40000011400 */
[----:B------:R-:W-:-:S04]  /*0120*/  LOP3.LUT R7, R7, 0xffffffc0, RZ, 0xc0, !PT ;  /* 0xffffffc007077812 */ /* 0x000fc800078ec0ff */
[----:B------:R-:W-:Y:S02]  /*0130*/  IADD3 R7, R6, -R7, RZ ;  /* 0x8000000706077210 */ /* 0x000fe40007ffe0ff */
[----:B------:R-:W-:-:S03]  /*0140*/  LEA.HI R6, R0, R0, RZ, 0x6 ;  /* 0x0000000000067211 */ /* 0x000fc600078f30ff */
[----:B--2---:R-:W-:Y:S01]  /*0150*/  IMAD.WIDE R22, R7, 0x4, R8 ;  /* 0x0000000407167825 */ /* 0x004fe200078e0208 */
[----:B------:R-:W-:-:S04]  /*0160*/  LOP3.LUT R11, R6, 0xffffffc0, RZ, 0xc0, !PT ;  /* 0xffffffc0060b7812 */ /* 0x000fc800078ec0ff */
[----:B------:R-:W-:Y:S01]  /*0170*/  IADD3 R11, R0, -R11, RZ ;  /* 0x8000000b000b7210 */ /* 0x000fe20007ffe0ff */
[----:B-1----:R-:W-:Y:S01]  /*0180*/  IMAD.WIDE R24, R25, 0x4, R4 ;  /* 0x0000000419187825 */ /* 0x002fe200078e0204 */
[----:B------:R-:W2:Y:S04]  /*0190*/  LDG.E.EL R0, desc[UR4][R22.64] ;  /* 0x0000000416007981 */ /* 0x000ea8000c2e1900 */
[----:B------:R-:W2:Y:S01]  /*01a0*/  LDG.E.128 R4, desc[UR4][R2.64] ;  /* 0x0000000402047981 */ /* 0x000ea2000c1e1d00 */
[----:B------:R-:W-:-:S03]  /*01b0*/  IMAD.WIDE R20, R11, 0x4, R8 ;  /* 0x000000040b147825 */ /* 0x000fc600078e0208 */
[----:B------:R-:W3:Y:S04]  /*01c0*/  LDG.E.128 R16, desc[UR4][R24.64] ;  /* 0x0000000418107981 */ /* 0x000ee8000c1e1d00 */
[----:B------:R-:W4:Y:S04]  /*01d0*/  LDG.E.EL R20, desc[UR4][R20.64] ;  /* 0x0000000414147981 */ /* 0x000f28000c2e1900 */
[----:B------:R-:W4:Y:S04]  /*01e0*/  LDG.E.128 R8, desc[UR4][R2.64+0x800] ;  /* 0x0008000402087981 */ /* 0x000f28000c1e1d00 */
[----:B------:R-:W5:Y:S01]  /*01f0*/  LDG.E.128 R12, desc[UR4][R24.64+0x800] ;  /* 0x00080004180c7981 */ /* 0x000f62000c1e1d00 */
[--C-:B--2---:R-:W-:Y:S01]  /*0200*/  FADD R27, R4, R0.reuse ;  /* 0x00000000041b7221 */ /* 0x104fe20000000000 */
[--C-:B------:R-:W-:Y:S01]  /*0210*/  FADD R4, R5, R0.reuse ;  /* 0x0000000005047221 */ /* 0x100fe20000000000 */
[--C-:B------:R-:W-:Y:S01]  /*0220*/  FADD R5, R6, R0.reuse ;  /* 0x0000000006057221 */ /* 0x100fe20000000000 */
[----:B------:R-:W-:Y:S01]  /*0230*/  FADD R0, R7, R0 ;  /* 0x0000000007007221 */ /* 0x000fe20000000000 */
[----:B---3--:R-:W-:Y:S01]  /*0240*/  FADD R16, R16, R27 ;  /* 0x0000001b10107221 */ /* 0x008fe20000000000 */
[----:B------:R-:W-:Y:S01]  /*0250*/  FADD R17, R17, R4 ;  /* 0x0000000411117221 */ /* 0x000fe20000000000 */
[----:B------:R-:W-:Y:S01]  /*0260*/  FADD R18, R18, R5 ;  /* 0x0000000512127221 */ /* 0x000fe20000000000 */
[----:B------:R-:W-:Y:S01]  /*0270*/  FADD R19, R19, R0 ;  /* 0x0000000013137221 */ /* 0x000fe20000000000 */
[--C-:B----4-:R-:W-:Y:S01]  /*0280*/  FADD R5, R8, R20.reuse ;  /* 0x0000001408057221 */ /* 0x110fe20000000000 */
[--C-:B------:R-:W-:Y:S01]  /*0290*/  FADD R0, R9, R20.reuse ;  /* 0x0000001409007221 */ /* 0x100fe20000000000 */
[--C-:B------:R-:W-:Y:S01]  /*02a0*/  FADD R7, R10, R20.reuse ;  /* 0x000000140a077221 */ /* 0x100fe20000000000 */
[----:B------:R-:W-:Y:S01]  /*02b0*/  FADD R20, R11, R20 ;  /* 0x000000140b147221 */ /* 0x000fe20000000000 */
[----:B-----5:R-:W-:Y:S01]  /*02c0*/  FADD R12, R12, R5 ;  /* 0x000000050c0c7221 */ /* 0x020fe20000000000 */
[----:B------:R-:W-:Y:S01]  /*02d0*/  FADD R13, R13, R0 ;  /* 0x000000000d0d7221 */ /* 0x000fe20000000000 */
[----:B------:R-:W-:Y:S01]  /*02e0*/  FADD R14, R14, R7 ;  /* 0x000000070e0e7221 */ /* 0x000fe20000000000 */
[----:B------:R-:W-:Y:S01]  /*02f0*/  FADD R15, R15, R20 ;  /* 0x000000140f0f7221 */ /* 0x000fe20000000000 */
[----:B------:R-:W-:Y:S04]  /*0300*/  STG.E.128 desc[UR4][R2.64], R16 ;  /* 0x0000001002007986 */ /* 0x000fe8000c101d04 */
[----:B------:R-:W-:Y:S01]  /*0310*/  STG.E.128 desc[UR4][R2.64+0x800], R12 ;  /* 0x0008000c02007986 */ /* 0x000fe2000c101d04 */
[----:B------:R-:W-:Y:S05]  /*0320*/  EXIT ;  /* 0x000000000000794d */ /* 0x000fea0003800000 */
.L_x_0:
[----:B------:R-:W-:-:S00]  /*0330*/  BRA `(.L_x_0) ;  /* 0xfffffffc00fc7947 */ /* 0x000fc0000383ffff */
[----:B------:R-:W-:-:S00]  /*0340*/  NOP ;  /* 0x0000000000007918 */ /* 0x000fc00000000000 */
        /* <DEDUP_REMOVED lines=11> */
.L_x_1:


//--------------------- .nv.constant0.triton_poi_fused_add_convolution_1 --------------------------
	.section	.nv.constant0.triton_poi_fused_add_convolution_1,"a",@progbits
	.sectionflags	@""
	.align	4
.nv.constant0.triton_poi_fused_add_convolution_1:
	.zero		556
